//
// Generated by NVIDIA NVVM Compiler
//
// Compiler Build ID: CL-36424714
// Cuda compilation tools, release 13.0, V13.0.88
// Based on NVVM 20.0.0
//

.version 9.0
.target sm_100
.address_size 64

	// .globl	_Z9MatrixMutPiS_S_i

.visible .entry _Z9MatrixMutPiS_S_i(
	.param .u64 .ptr .align 1 _Z9MatrixMutPiS_S_i_param_0,
	.param .u64 .ptr .align 1 _Z9MatrixMutPiS_S_i_param_1,
	.param .u64 .ptr .align 1 _Z9MatrixMutPiS_S_i_param_2,
	.param .u32 _Z9MatrixMutPiS_S_i_param_3
)
{
	.reg .pred 	%p<10>;
	.reg .b32 	%r<144>;
	.reg .b64 	%rd<47>;

	ld.param.u64 	%rd4, [_Z9MatrixMutPiS_S_i_param_0];
	ld.param.u64 	%rd5, [_Z9MatrixMutPiS_S_i_param_1];
	ld.param.u64 	%rd3, [_Z9MatrixMutPiS_S_i_param_2];
	ld.param.u32 	%r55, [_Z9MatrixMutPiS_S_i_param_3];
	cvta.to.global.u64 	%rd1, %rd5;
	cvta.to.global.u64 	%rd2, %rd4;
	mov.u32 	%r57, %ntid.x;
	mov.u32 	%r58, %ctaid.x;
	mov.u32 	%r59, %tid.x;
	mad.lo.s32 	%r1, %r57, %r58, %r59;
	mov.u32 	%r60, %ntid.y;
	mov.u32 	%r61, %ctaid.y;
	mul.lo.s32 	%r2, %r60, %r61;
	mov.u32 	%r3, %tid.y;
	add.s32 	%r4, %r2, %r3;
	setp.lt.s32 	%p1, %r55, 1;
	mov.b32 	%r143, 0;
	@%p1 bra 	$L__BB0_12;
	mul.lo.s32 	%r5, %r55, %r1;
	and.b32  	%r6, %r55, 7;
	setp.lt.u32 	%p2, %r55, 8;
	mov.b32 	%r138, 0;
	mov.u32 	%r143, %r138;
	@%p2 bra 	$L__BB0_4;
	and.b32  	%r138, %r55, 2147483640;
	neg.s32 	%r132, %r138;
	add.s32 	%r65, %r3, %r55;
	add.s32 	%r131, %r65, %r2;
	shl.b32 	%r10, %r55, 3;
	shl.b32 	%r66, %r55, 1;
	add.s32 	%r130, %r4, %r66;
	mad.lo.s32 	%r129, %r55, 3, %r4;
	shl.b32 	%r67, %r55, 2;
	add.s32 	%r128, %r4, %r67;
	mad.lo.s32 	%r127, %r55, 5, %r4;
	mad.lo.s32 	%r126, %r55, 6, %r4;
	mad.lo.s32 	%r125, %r55, 7, %r4;
	mov.b32 	%r143, 0;
	mov.u32 	%r123, %r5;
	mov.u32 	%r124, %r4;
$L__BB0_3:
	.pragma "nounroll";
	mul.wide.s32 	%rd6, %r123, 4;
	add.s64 	%rd7, %rd2, %rd6;
	ld.global.u32 	%r68, [%rd7];
	mul.wide.u32 	%rd8, %r124, 4;
	add.s64 	%rd9, %rd1, %rd8;
	ld.global.u32 	%r69, [%rd9];
	mad.lo.s32 	%r70, %r69, %r68, %r143;
	ld.global.u32 	%r71, [%rd7+4];
	mul.wide.u32 	%rd10, %r131, 4;
	add.s64 	%rd11, %rd1, %rd10;
	ld.global.u32 	%r72, [%rd11];
	mad.lo.s32 	%r73, %r72, %r71, %r70;
	ld.global.u32 	%r74, [%rd7+8];
	mul.wide.u32 	%rd12, %r130, 4;
	add.s64 	%rd13, %rd1, %rd12;
	ld.global.u32 	%r75, [%rd13];
	mad.lo.s32 	%r76, %r75, %r74, %r73;
	ld.global.u32 	%r77, [%rd7+12];
	mul.wide.u32 	%rd14, %r129, 4;
	add.s64 	%rd15, %rd1, %rd14;
	ld.global.u32 	%r78, [%rd15];
	mad.lo.s32 	%r79, %r78, %r77, %r76;
	ld.global.u32 	%r80, [%rd7+16];
	mul.wide.u32 	%rd16, %r128, 4;
	add.s64 	%rd17, %rd1, %rd16;
	ld.global.u32 	%r81, [%rd17];
	mad.lo.s32 	%r82, %r81, %r80, %r79;
	ld.global.u32 	%r83, [%rd7+20];
	mul.wide.u32 	%rd18, %r127, 4;
	add.s64 	%rd19, %rd1, %rd18;
	ld.global.u32 	%r84, [%rd19];
	mad.lo.s32 	%r85, %r84, %r83, %r82;
	ld.global.u32 	%r86, [%rd7+24];
	mul.wide.u32 	%rd20, %r126, 4;
	add.s64 	%rd21, %rd1, %rd20;
	ld.global.u32 	%r87, [%rd21];
	mad.lo.s32 	%r88, %r87, %r86, %r85;
	ld.global.u32 	%r89, [%rd7+28];
	mul.wide.u32 	%rd22, %r125, 4;
	add.s64 	%rd23, %rd1, %rd22;
	ld.global.u32 	%r90, [%rd23];
	mad.lo.s32 	%r143, %r90, %r89, %r88;
	add.s32 	%r132, %r132, 8;
	add.s32 	%r131, %r131, %r10;
	add.s32 	%r130, %r130, %r10;
	add.s32 	%r129, %r129, %r10;
	add.s32 	%r128, %r128, %r10;
	add.s32 	%r127, %r127, %r10;
	add.s32 	%r126, %r126, %r10;
	add.s32 	%r125, %r125, %r10;
	add.s32 	%r124, %r124, %r10;
	add.s32 	%r123, %r123, 8;
	setp.ne.s32 	%p3, %r132, 0;
	@%p3 bra 	$L__BB0_3;
$L__BB0_4:
	setp.eq.s32 	%p4, %r6, 0;
	@%p4 bra 	$L__BB0_12;
	and.b32  	%r42, %r55, 3;
	setp.lt.u32 	%p5, %r6, 4;
	@%p5 bra 	$L__BB0_7;
	add.s32 	%r92, %r138, %r5;
	mul.wide.s32 	%rd24, %r92, 4;
	add.s64 	%rd25, %rd2, %rd24;
	ld.global.u32 	%r93, [%rd25];
	mad.lo.s32 	%r94, %r138, %r55, %r4;
	mul.wide.u32 	%rd26, %r94, 4;
	add.s64 	%rd27, %rd1, %rd26;
	ld.global.u32 	%r95, [%rd27];
	mad.lo.s32 	%r96, %r95, %r93, %r143;
	ld.global.u32 	%r97, [%rd25+4];
	add.s32 	%r98, %r94, %r55;
	mul.wide.u32 	%rd28, %r98, 4;
	add.s64 	%rd29, %rd1, %rd28;
	ld.global.u32 	%r99, [%rd29];
	mad.lo.s32 	%r100, %r99, %r97, %r96;
	ld.global.u32 	%r101, [%rd25+8];
	add.s32 	%r102, %r98, %r55;
	mul.wide.u32 	%rd30, %r102, 4;
	add.s64 	%rd31, %rd1, %rd30;
	ld.global.u32 	%r103, [%rd31];
	mad.lo.s32 	%r104, %r103, %r101, %r100;
	ld.global.u32 	%r105, [%rd25+12];
	add.s32 	%r106, %r102, %r55;
	mul.wide.u32 	%rd32, %r106, 4;
	add.s64 	%rd33, %rd1, %rd32;
	ld.global.u32 	%r107, [%rd33];
	mad.lo.s32 	%r143, %r107, %r105, %r104;
	add.s32 	%r138, %r138, 4;
$L__BB0_7:
	setp.eq.s32 	%p6, %r42, 0;
	@%p6 bra 	$L__BB0_12;
	setp.eq.s32 	%p7, %r42, 1;
	@%p7 bra 	$L__BB0_10;
	add.s32 	%r109, %r138, %r5;
	mul.wide.s32 	%rd34, %r109, 4;
	add.s64 	%rd35, %rd2, %rd34;
	ld.global.u32 	%r110, [%rd35];
	mad.lo.s32 	%r111, %r138, %r55, %r4;
	mul.wide.u32 	%rd36, %r111, 4;
	add.s64 	%rd37, %rd1, %rd36;
	ld.global.u32 	%r112, [%rd37];
	mad.lo.s32 	%r113, %r112, %r110, %r143;
	ld.global.u32 	%r114, [%rd35+4];
	add.s32 	%r115, %r111, %r55;
	mul.wide.u32 	%rd38, %r115, 4;
	add.s64 	%rd39, %rd1, %rd38;
	ld.global.u32 	%r116, [%rd39];
	mad.lo.s32 	%r143, %r116, %r114, %r113;
	add.s32 	%r138, %r138, 2;
$L__BB0_10:
	and.b32  	%r117, %r55, 1;
	setp.eq.b32 	%p8, %r117, 1;
	not.pred 	%p9, %p8;
	@%p9 bra 	$L__BB0_12;
	add.s32 	%r118, %r138, %r5;
	mul.wide.s32 	%rd40, %r118, 4;
	add.s64 	%rd41, %rd2, %rd40;
	ld.global.u32 	%r119, [%rd41];
	mad.lo.s32 	%r120, %r138, %r55, %r4;
	mul.wide.u32 	%rd42, %r120, 4;
	add.s64 	%rd43, %rd1, %rd42;
	ld.global.u32 	%r121, [%rd43];
	mad.lo.s32 	%r143, %r121, %r119, %r143;
$L__BB0_12:
	cvta.to.global.u64 	%rd44, %rd3;
	mad.lo.s32 	%r122, %r55, %r1, %r4;
	mul.wide.s32 	%rd45, %r122, 4;
	add.s64 	%rd46, %rd44, %rd45;
	st.global.u32 	[%rd46], %r143;
	ret;

}


// ===== COMPILED SASS (sm_100) =====

	.target	sm_100

	.elftype	@"ET_EXEC"


//--------------------- .note.nv.tkinfo           --------------------------
	.section	.note.nv.tkinfo,"",@"SHT_NOTE"
	.sectionflags	@"SHF_NOTE_NV_TKINFO"
	.tkinfo
        /*0018*/ 	.word	0x00000002
        /*0030*/ 	.string	""
        /*0030*/ 	.string	"ptxas"
        /*0030*/ 	.string	"Cuda compilation tools, release 13.0, V13.0.88"
        /*0030*/ 	.string	"Build cuda_13.0.r13.0/compiler.36424714_0"
        /*0030*/ 	.string	"-arch sm_100 -m 64 "



//--------------------- .note.nv.cuinfo           --------------------------
	.section	.note.nv.cuinfo,"",@"SHT_NOTE"
	.sectionflags	@"SHF_NOTE_NV_CUINFO"
        /*0018*/ 	.short	0x0002
        /*001a*/ 	.short	0x0064
        /*001c*/ 	.short	0x0082
	.zero		2


//--------------------- .nv.info                  --------------------------
	.section	.nv.info,"",@"SHT_CUDA_INFO"
	.align	4


	//----- nvinfo : EIATTR_REGCOUNT
	.align		4
        /*0000*/ 	.byte	0x04, 0x2f
        /*0002*/ 	.short	(.L_1 - .L_0)
	.align		4
.L_0:
        /*0004*/ 	.word	index@(_Z9MatrixMutPiS_S_i)
        /*0008*/ 	.word	0x00000020


	//----- nvinfo : EIATTR_FRAME_SIZE
	.align		4
.L_1:
        /*000c*/ 	.byte	0x04, 0x11
        /*000e*/ 	.short	(.L_3 - .L_2)
	.align		4
.L_2:
        /*0010*/ 	.word	index@(_Z9MatrixMutPiS_S_i)
        /*0014*/ 	.word	0x00000000


	//----- nvinfo : EIATTR_MIN_STACK_SIZE
	.align		4
.L_3:
        /*0018*/ 	.byte	0x04, 0x12
        /*001a*/ 	.short	(.L_5 - .L_4)
	.align		4
.L_4:
        /*001c*/ 	.word	index@(_Z9MatrixMutPiS_S_i)
        /*0020*/ 	.word	0x00000000
.L_5:


//--------------------- .nv.compat                --------------------------
	.section	.nv.compat,"",@"SHT_CUDA_COMPAT_INFO"
	.align	4
        /*0000*/ 	.byte	0x02, 0x09, 0x00, 0x00, 0x02, 0x02, 0x01, 0x00, 0x02, 0x05, 0x05, 0x00, 0x03, 0x07, 0x01, 0x01
        /*0010*/ 	.byte	0x02, 0x03, 0x00, 0x00, 0x02, 0x06, 0x01, 0x00, 0x04, 0x0b, 0x08, 0x00, 0x09, 0x00, 0x00, 0x00
        /*0020*/ 	.byte	0x00, 0x00, 0x00, 0x00


//--------------------- .nv.info._Z9MatrixMutPiS_S_i --------------------------
	.section	.nv.info._Z9MatrixMutPiS_S_i,"",@"SHT_CUDA_INFO"
	.sectionflags	@""
	.align	4


	//----- nvinfo : EIATTR_CUDA_API_VERSION
	.align		4
        /*0000*/ 	.byte	0x04, 0x37
        /*0002*/ 	.short	(.L_7 - .L_6)
.L_6:
        /*0004*/ 	.word	0x00000082


	//----- nvinfo : EIATTR_KPARAM_INFO
	.align		4
.L_7:
        /*0008*/ 	.byte	0x04, 0x17
        /*000a*/ 	.short	(.L_9 - .L_8)
.L_8:
        /*000c*/ 	.word	0x00000000
        /*0010*/ 	.short	0x0003
        /*0012*/ 	.short	0x0018
        /*0014*/ 	.byte	0x00, 0xf0, 0x11, 0x00


	//----- nvinfo : EIATTR_KPARAM_INFO
	.align		4
.L_9:
        /*0018*/ 	.byte	0x04, 0x17
        /*001a*/ 	.short	(.L_11 - .L_10)
.L_10:
        /*001c*/ 	.word	0x00000000
        /*0020*/ 	.short	0x0002
        /*0022*/ 	.short	0x0010
        /*0024*/ 	.byte	0x00, 0xf5, 0x21, 0x00


	//----- nvinfo : EIATTR_KPARAM_INFO
	.align		4
.L_11:
        /*0028*/ 	.byte	0x04, 0x17
        /*002a*/ 	.short	(.L_13 - .L_12)
.L_12:
        /*002c*/ 	.word	0x00000000
        /*0030*/ 	.short	0x0001
        /*0032*/ 	.short	0x0008
        /*0034*/ 	.byte	0x00, 0xf5, 0x21, 0x00


	//----- nvinfo : EIATTR_KPARAM_INFO
	.align		4
.L_13:
        /*0038*/ 	.byte	0x04, 0x17
        /*003a*/ 	.short	(.L_15 - .L_14)
.L_14:
        /*003c*/ 	.word	0x00000000
        /*0040*/ 	.short	0x0000
        /*0042*/ 	.short	0x0000
        /*0044*/ 	.byte	0x00, 0xf5, 0x21, 0x00


	//----- nvinfo : EIATTR_SPARSE_MMA_MASK
	.align		4
.L_15:
        /*0048*/ 	.byte	0x03, 0x50
        /*004a*/ 	.short	0x0000


	//----- nvinfo : EIATTR_MAXREG_COUNT
	.align		4
        /*004c*/ 	.byte	0x03, 0x1b
        /*004e*/ 	.short	0x00ff


	//----- nvinfo : EIATTR_MERCURY_ISA_VERSION
	.align		4
        /*0050*/ 	.byte	0x03, 0x5f
        /*0052*/ 	.short	0x0101


	//----- nvinfo : EIATTR_VRC_CTA_INIT_COUNT
	.align		4
        /*0054*/ 	.byte	0x02, 0x4a
	.zero		1
	.zero		1


	//----- nvinfo : EIATTR_EXIT_INSTR_OFFSETS
	.align		4
        /*0058*/ 	.byte	0x04, 0x1c
        /*005a*/ 	.short	(.L_17 - .L_16)


	//   ....[0]....
.L_16:
        /*005c*/ 	.word	0x000008f0


	//----- nvinfo : EIATTR_CBANK_PARAM_SIZE
	.align		4
.L_17:
        /*0060*/ 	.byte	0x03, 0x19
        /*0062*/ 	.short	0x001c


	//----- nvinfo : EIATTR_PARAM_CBANK
	.align		4
        /*0064*/ 	.byte	0x04, 0x0a
        /*0066*/ 	.short	(.L_19 - .L_18)
	.align		4
.L_18:
        /*0068*/ 	.word	index@(.nv.constant0._Z9MatrixMutPiS_S_i)
        /*006c*/ 	.short	0x0380
        /*006e*/ 	.short	0x001c


	//----- nvinfo : EIATTR_SW_WAR
	.align		4
.L_19:
        /*0070*/ 	.byte	0x04, 0x36
        /*0072*/ 	.short	(.L_21 - .L_20)
.L_20:
        /*0074*/ 	.word	0x00000008
.L_21:


//--------------------- .nv.callgraph             --------------------------
	.section	.nv.callgraph,"",@"SHT_CUDA_CALLGRAPH"
	.align	4
	.sectionentsize	8
	.align		4
        /*0000*/ 	.word	0x00000000
	.align		4
        /*0004*/ 	.word	0xffffffff
	.align		4
        /*0008*/ 	.word	0x00000000
	.align		4
        /*000c*/ 	.word	0xfffffffe
	.align		4
        /*0010*/ 	.word	0x00000000
	.align		4
        /*0014*/ 	.word	0xfffffffd
	.align		4
        /*0018*/ 	.word	0x00000000
	.align		4
        /*001c*/ 	.word	0xfffffffc


//--------------------- .text._Z9MatrixMutPiS_S_i --------------------------
	.section	.text._Z9MatrixMutPiS_S_i,"ax",@progbits
	.align	128
        .global         _Z9MatrixMutPiS_S_i
        .type           _Z9MatrixMutPiS_S_i,@function
        .size           _Z9MatrixMutPiS_S_i,(.L_x_5 - _Z9MatrixMutPiS_S_i)
        .other          _Z9MatrixMutPiS_S_i,@"STO_CUDA_ENTRY STV_DEFAULT"
_Z9MatrixMutPiS_S_i:
.text._Z9MatrixMutPiS_S_i:
[----:B------:R-:W-:Y:S08]  /*0000*/  LDC R1, c[0x0][0x37c] ;  /* 0x0000df00ff017b82 */ /* 0x000ff00000000800 */
[----:B------:R-:W0:Y:S01]  /*0010*/  LDC R0, c[0x0][0x398] ;  /* 0x0000e600ff007b82 */ /* 0x000e220000000800 */
[----:B------:R-:W1:Y:S01]  /*0020*/  S2R R3, SR_CTAID.X ;  /* 0x0000000000037919 */ /* 0x000e620000002500 */
[----:B------:R-:W1:Y:S01]  /*0030*/  LDCU UR8, c[0x0][0x360] ;  /* 0x00006c00ff0877ac */ /* 0x000e620008000800 */
[----:B------:R-:W-:Y:S01]  /*0040*/  HFMA2 R20, -RZ, RZ, 0, 0 ;  /* 0x00000000ff147431 */ /* 0x000fe200000001ff */
[----:B------:R-:W1:Y:S01]  /*0050*/  S2R R2, SR_TID.X ;  /* 0x0000000000027919 */ /* 0x000e620000002100 */
[----:B------:R-:W2:Y:S03]  /*0060*/  LDCU UR4, c[0x0][0x364] ;  /* 0x00006c80ff0477ac */ /* 0x000ea60008000800 */
[----:B------:R-:W2:Y:S01]  /*0070*/  S2UR UR5, SR_CTAID.Y ;  /* 0x00000000000579c3 */ /* 0x000ea20000002600 */
[----:B------:R-:W3:Y:S01]  /*0080*/  S2R R11, SR_TID.Y ;  /* 0x00000000000b7919 */ /* 0x000ee20000002200 */
[----:B------:R-:W4:Y:S01]  /*0090*/  LDCU.64 UR6, c[0x0][0x358] ;  /* 0x00006b00ff0677ac */ /* 0x000f220008000a00 */
[----:B0-----:R-:W-:Y:S01]  /*00a0*/  ISETP.GE.AND P0, PT, R0, 0x1, PT ;  /* 0x000000010000780c */ /* 0x001fe20003f06270 */
[----:B--2---:R-:W-:Y:S01]  /*00b0*/  UIMAD UR4, UR4, UR5, URZ ;  /* 0x00000005040472a4 */ /* 0x004fe2000f8e02ff */
[----:B-1----:R-:W-:-:S05]  /*00c0*/  IMAD R3, R3, UR8, R2 ;  /* 0x0000000803037c24 */ /* 0x002fca000f8e0202 */
[----:B---3--:R-:W-:-:S06]  /*00d0*/  IADD3 R7, PT, PT, R11, UR4, RZ ;  /* 0x000000040b077c10 */ /* 0x008fcc000fffe0ff */
[----:B----4-:R-:W-:Y:S05]  /*00e0*/  @!P0 BRA `(.L_x_0) ;  /* 0x0000000400f08947 */ /* 0x010fea0003800000 */
[C---:B------:R-:W-:Y:S01]  /*00f0*/  ISETP.GE.U32.AND P1, PT, R0.reuse, 0x8, PT ;  /* 0x000000080000780c */ /* 0x040fe20003f26070 */
[----:B------:R-:W-:Y:S01]  /*0100*/  IMAD R4, R3, R0, RZ ;  /* 0x0000000003047224 */ /* 0x000fe200078e02ff */
[----:B------:R-:W-:Y:S02]  /*0110*/  LOP3.LUT R2, R0, 0x7, RZ, 0xc0, !PT ;  /* 0x0000000700027812 */ /* 0x000fe400078ec0ff */
[----:B------:R-:W-:Y:S02]  /*0120*/  MOV R9, RZ ;  /* 0x000000ff00097202 */ /* 0x000fe40000000f00 */
[----:B------:R-:W-:Y:S02]  /*0130*/  ISETP.NE.AND P0, PT, R2, RZ, PT ;  /* 0x000000ff0200720c */ /* 0x000fe40003f05270 */
[----:B------:R-:W-:-:S05]  /*0140*/  MOV R20, RZ ;  /* 0x000000ff00147202 */ /* 0x000fca0000000f00 */
[----:B------:R-:W-:Y:S06]  /*0150*/  @!P1 BRA `(.L_x_1) ;  /* 0x0000000000ec9947 */ /* 0x000fec0003800000 */
[C---:B------:R-:W-:Y:S01]  /*0160*/  LOP3.LUT R9, R0.reuse, 0x7ffffff8, RZ, 0xc0, !PT ;  /* 0x7ffffff800097812 */ /* 0x040fe200078ec0ff */
[C---:B------:R-:W-:Y:S01]  /*0170*/  IMAD R13, R0.reuse, 0x3, R7 ;  /* 0x00000003000d7824 */ /* 0x040fe200078e0207 */
[C---:B------:R-:W-:Y:S01]  /*0180*/  IADD3 R11, PT, PT, R0.reuse, UR4, R11 ;  /* 0x00000004000b7c10 */ /* 0x040fe2000fffe00b */
[C-C-:B------:R-:W-:Y:S01]  /*0190*/  IMAD R29, R0.reuse, 0x5, R7.reuse ;  /* 0x00000005001d7824 */ /* 0x140fe200078e0207 */
[CC--:B------:R-:W-:Y:S01]  /*01a0*/  LEA R5, R0.reuse, R7.reuse, 0x1 ;  /* 0x0000000700057211 */ /* 0x0c0fe200078e08ff */
[C-C-:B------:R-:W-:Y:S01]  /*01b0*/  IMAD R6, R0.reuse, 0x6, R7.reuse ;  /* 0x0000000600067824 */ /* 0x140fe200078e0207 */
[C---:B------:R-:W-:Y:S01]  /*01c0*/  LEA R15, R0.reuse, R7, 0x2 ;  /* 0x00000007000f7211 */ /* 0x040fe200078e10ff */
[----:B------:R-:W-:Y:S01]  /*01d0*/  IMAD R8, R0, 0x7, R7 ;  /* 0x0000000700087824 */ /* 0x000fe200078e0207 */
[----:B------:R-:W-:Y:S02]  /*01e0*/  MOV R20, RZ ;  /* 0x000000ff00147202 */ /* 0x000fe40000000f00 */
[----:B------:R-:W-:-:S02]  /*01f0*/  MOV R14, R4 ;  /* 0x00000004000e7202 */ /* 0x000fc40000000f00 */
[----:B------:R-:W-:Y:S02]  /*0200*/  MOV R10, R7 ;  /* 0x00000007000a7202 */ /* 0x000fe40000000f00 */
[----:B------:R-:W-:-:S07]  /*0210*/  IADD3 R12, PT, PT, -R9, RZ, RZ ;  /* 0x000000ff090c7210 */ /* 0x000fce0007ffe1ff */
.L_x_2:
[----:B------:R-:W0:Y:S08]  /*0220*/  LDC.64 R18, c[0x0][0x388] ;  /* 0x0000e200ff127b82 */ /* 0x000e300000000a00 */
[----:B------:R-:W1:Y:S01]  /*0230*/  LDC.64 R16, c[0x0][0x380] ;  /* 0x0000e000ff107b82 */ /* 0x000e620000000a00 */
[----:B0-----:R-:W-:-:S06]  /*0240*/  IMAD.WIDE.U32 R22, R10, 0x4, R18 ;  /* 0x000000040a167825 */ /* 0x001fcc00078e0012 */
[----:B------:R-:W2:Y:S01]  /*0250*/  LDG.E R22, desc[UR6][R22.64] ;  /* 0x0000000616167981 */ /* 0x000ea2000c1e1900 */
[----:B-1----:R-:W-:-:S05]  /*0260*/  IMAD.WIDE R16, R14, 0x4, R16 ;  /* 0x000000040e107825 */ /* 0x002fca00078e0210 */
[----:B------:R-:W2:Y:S01]  /*0270*/  LDG.E R21, desc[UR6][R16.64] ;  /* 0x0000000610157981 */ /* 0x000ea2000c1e1900 */
[----:B------:R-:W-:-:S03]  /*0280*/  IMAD.WIDE.U32 R26, R11, 0x4, R18 ;  /* 0x000000040b1a7825 */ /* 0x000fc600078e0012 */
[----:B------:R-:W3:Y:S01]  /*0290*/  LDG.E R23, desc[UR6][R16.64+0x8] ;  /* 0x0000080610177981 */ /* 0x000ee2000c1e1900 */
[----:B------:R-:W-:-:S03]  /*02a0*/  IMAD.WIDE.U32 R24, R5, 0x4, R18 ;  /* 0x0000000405187825 */ /* 0x000fc600078e0012 */
[----:B------:R-:W4:Y:S04]  /*02b0*/  LDG.E R26, desc[UR6][R26.64] ;  /* 0x000000061a1a7981 */ /* 0x000f28000c1e1900 */
[----:B------:R-:W3:Y:S04]  /*02c0*/  LDG.E R24, desc[UR6][R24.64] ;  /* 0x0000000618187981 */ /* 0x000ee8000c1e1900 */
[----:B------:R-:W5:Y:S01]  /*02d0*/  LDG.E R27, desc[UR6][R16.64+0x10] ;  /* 0x00001006101b7981 */ /* 0x000f62000c1e1900 */
[----:B--2---:R-:W-:-:S03]  /*02e0*/  IMAD R21, R21, R22, R20 ;  /* 0x0000001615157224 */ /* 0x004fc600078e0214 */
[----:B------:R-:W4:Y:S02]  /*02f0*/  LDG.E R20, desc[UR6][R16.64+0x4] ;  /* 0x0000040610147981 */ /* 0x000f24000c1e1900 */
[----:B----4-:R-:W-:Y:S02]  /*0300*/  IMAD R28, R20, R26, R21 ;  /* 0x0000001a141c7224 */ /* 0x010fe400078e0215 */
[----:B------:R-:W-:-:S04]  /*0310*/  IMAD.WIDE.U32 R20, R13, 0x4, R18 ;  /* 0x000000040d147825 */ /* 0x000fc800078e0012 */
[----:B---3--:R-:W-:Y:S02]  /*0320*/  IMAD R28, R23, R24, R28 ;  /* 0x00000018171c7224 */ /* 0x008fe400078e021c */
[--C-:B------:R-:W-:Y:S01]  /*0330*/  IMAD.WIDE.U32 R22, R15, 0x4, R18.reuse ;  /* 0x000000040f167825 */ /* 0x100fe200078e0012 */
[----:B------:R-:W2:Y:S05]  /*0340*/  LDG.E R20, desc[UR6][R20.64] ;  /* 0x0000000614147981 */ /* 0x000eaa000c1e1900 */
[----:B------:R-:W5:Y:S04]  /*0350*/  LDG.E R22, desc[UR6][R22.64] ;  /* 0x0000000616167981 */ /* 0x000f68000c1e1900 */
[----:B------:R-:W2:Y:S01]  /*0360*/  LDG.E R21, desc[UR6][R16.64+0xc] ;  /* 0x00000c0610157981 */ /* 0x000ea2000c1e1900 */
[----:B------:R-:W-:-:S03]  /*0370*/  IMAD.WIDE.U32 R24, R29, 0x4, R18 ;  /* 0x000000041d187825 */ /* 0x000fc600078e0012 */
[----:B------:R-:W3:Y:S04]  /*0380*/  LDG.E R23, desc[UR6][R16.64+0x1c] ;  /* 0x00001c0610177981 */ /* 0x000ee8000c1e1900 */
[----:B------:R-:W4:Y:S01]  /*0390*/  LDG.E R24, desc[UR6][R24.64] ;  /* 0x0000000618187981 */ /* 0x000f22000c1e1900 */
[----:B--2---:R-:W-:-:S03]  /*03a0*/  IMAD R28, R21, R20, R28 ;  /* 0x00000014151c7224 */ /* 0x004fc600078e021c */
[----:B------:R-:W4:Y:S01]  /*03b0*/  LDG.E R21, desc[UR6][R16.64+0x14] ;  /* 0x0000140610157981 */ /* 0x000f22000c1e1900 */
[----:B-----5:R-:W-:Y:S02]  /*03c0*/  IMAD R28, R27, R22, R28 ;  /* 0x000000161b1c7224 */ /* 0x020fe400078e021c */
[--C-:B------:R-:W-:Y:S01]  /*03d0*/  IMAD.WIDE.U32 R26, R6, 0x4, R18.reuse ;  /* 0x00000004061a7825 */ /* 0x100fe200078e0012 */
[----:B------:R-:W2:Y:S03]  /*03e0*/  LDG.E R20, desc[UR6][R16.64+0x18] ;  /* 0x0000180610147981 */ /* 0x000ea6000c1e1900 */
[----:B------:R-:W-:Y:S02]  /*03f0*/  IMAD.WIDE.U32 R18, R8, 0x4, R18 ;  /* 0x0000000408127825 */ /* 0x000fe400078e0012 */
[----:B------:R-:W2:Y:S04]  /*0400*/  LDG.E R26, desc[UR6][R26.64] ;  /* 0x000000061a1a7981 */ /* 0x000ea8000c1e1900 */
[----:B------:R-:W3:Y:S01]  /*0410*/  LDG.E R18, desc[UR6][R18.64] ;  /* 0x0000000612127981 */ /* 0x000ee2000c1e1900 */
[----:B------:R-:W-:-:S04]  /*0420*/  IADD3 R12, PT, PT, R12, 0x8, RZ ;  /* 0x000000080c0c7810 */ /* 0x000fc80007ffe0ff */
[----:B------:R-:W-:Y:S02]  /*0430*/  ISETP.NE.AND P1, PT, R12, RZ, PT ;  /* 0x000000ff0c00720c */ /* 0x000fe40003f25270 */
[C---:B------:R-:W-:Y:S02]  /*0440*/  LEA R11, R0.reuse, R11, 0x3 ;  /* 0x0000000b000b7211 */ /* 0x040fe400078e18ff */
[C---:B------:R-:W-:Y:S02]  /*0450*/  LEA R5, R0.reuse, R5, 0x3 ;  /* 0x0000000500057211 */ /* 0x040fe400078e18ff */
[C---:B------:R-:W-:Y:S02]  /*0460*/  LEA R13, R0.reuse, R13, 0x3 ;  /* 0x0000000d000d7211 */ /* 0x040fe400078e18ff */
[C---:B------:R-:W-:Y:S02]  /*0470*/  LEA R15, R0.reuse, R15, 0x3 ;  /* 0x0000000f000f7211 */ /* 0x040fe400078e18ff */
[----:B------:R-:W-:-:S02]  /*0480*/  LEA R29, R0, R29, 0x3 ;  /* 0x0000001d001d7211 */ /* 0x000fc400078e18ff */
[C---:B------:R-:W-:Y:S02]  /*0490*/  LEA R6, R0.reuse, R6, 0x3 ;  /* 0x0000000600067211 */ /* 0x040fe400078e18ff */
[C---:B------:R-:W-:Y:S02]  /*04a0*/  LEA R8, R0.reuse, R8, 0x3 ;  /* 0x0000000800087211 */ /* 0x040fe400078e18ff */
[----:B------:R-:W-:Y:S02]  /*04b0*/  LEA R10, R0, R10, 0x3 ;  /* 0x0000000a000a7211 */ /* 0x000fe400078e18ff */
[----:B------:R-:W-:Y:S01]  /*04c0*/  IADD3 R14, PT, PT, R14, 0x8, RZ ;  /* 0x000000080e0e7810 */ /* 0x000fe20007ffe0ff */
[----:B----4-:R-:W-:-:S04]  /*04d0*/  IMAD R21, R21, R24, R28 ;  /* 0x0000001815157224 */ /* 0x010fc800078e021c */
[----:B--2---:R-:W-:-:S04]  /*04e0*/  IMAD R20, R20, R26, R21 ;  /* 0x0000001a14147224 */ /* 0x004fc800078e0215 */
[----:B---3--:R-:W-:Y:S01]  /*04f0*/  IMAD R20, R23, R18, R20 ;  /* 0x0000001217147224 */ /* 0x008fe200078e0214 */
[----:B------:R-:W-:Y:S06]  /*0500*/  @P1 BRA `(.L_x_2) ;  /* 0xfffffffc00441947 */ /* 0x000fec000383ffff */
.L_x_1:
[----:B------:R-:W-:Y:S05]  /*0510*/  @!P0 BRA `(.L_x_0) ;  /* 0x0000000000e48947 */ /* 0x000fea0003800000 */
[----:B------:R-:W-:Y:S02]  /*0520*/  ISETP.GE.U32.AND P0, PT, R2, 0x4, PT ;  /* 0x000000040200780c */ /* 0x000fe40003f06070 */
[----:B------:R-:W-:-:S04]  /*0530*/  LOP3.LUT R6, R0, 0x3, RZ, 0xc0, !PT ;  /* 0x0000000300067812 */ /* 0x000fc800078ec0ff */
[----:B------:R-:W-:-:S07]  /*0540*/  ISETP.NE.AND P1, PT, R6, RZ, PT ;  /* 0x000000ff0600720c */ /* 0x000fce0003f25270 */
[----:B------:R-:W-:Y:S06]  /*0550*/  @!P0 BRA `(.L_x_3) ;  /* 0x0000000000648947 */ /* 0x000fec0003800000 */
[----:B------:R-:W0:Y:S01]  /*0560*/  LDC.64 R10, c[0x0][0x388] ;  /* 0x0000e200ff0a7b82 */ /* 0x000e220000000a00 */
[----:B------:R-:W-:Y:S01]  /*0570*/  IMAD R17, R9, R0, R7 ;  /* 0x0000000009117224 */ /* 0x000fe200078e0207 */
[----:B------:R-:W-:-:S04]  /*0580*/  IADD3 R5, PT, PT, R4, R9, RZ ;  /* 0x0000000904057210 */ /* 0x000fc80007ffe0ff */
[-C--:B------:R-:W-:Y:S02]  /*0590*/  IADD3 R19, PT, PT, R17, R0.reuse, RZ ;  /* 0x0000000011137210 */ /* 0x080fe40007ffe0ff */
[----:B------:R-:W1:Y:S02]  /*05a0*/  LDC.64 R12, c[0x0][0x380] ;  /* 0x0000e000ff0c7b82 */ /* 0x000e640000000a00 */
[----:B------:R-:W-:Y:S01]  /*05b0*/  IADD3 R21, PT, PT, R19, R0, RZ ;  /* 0x0000000013157210 */ /* 0x000fe20007ffe0ff */
[----:B0-----:R-:W-:-:S04]  /*05c0*/  IMAD.WIDE.U32 R16, R17, 0x4, R10 ;  /* 0x0000000411107825 */ /* 0x001fc800078e000a */
[----:B------:R-:W-:Y:S02]  /*05d0*/  IMAD.WIDE.U32 R18, R19, 0x4, R10 ;  /* 0x0000000413127825 */ /* 0x000fe400078e000a */
[----:B------:R-:W2:Y:S02]  /*05e0*/  LDG.E R16, desc[UR6][R16.64] ;  /* 0x0000000610107981 */ /* 0x000ea4000c1e1900 */
[----:B-1----:R-:W-:Y:S02]  /*05f0*/  IMAD.WIDE R12, R5, 0x4, R12 ;  /* 0x00000004050c7825 */ /* 0x002fe400078e020c */
[----:B------:R-:W3:Y:S02]  /*0600*/  LDG.E R18, desc[UR6][R18.64] ;  /* 0x0000000612127981 */ /* 0x000ee4000c1e1900 */
[C-C-:B------:R-:W-:Y:S01]  /*0610*/  IMAD.WIDE.U32 R14, R21.reuse, 0x4, R10.reuse ;  /* 0x00000004150e7825 */ /* 0x140fe200078e000a */
[----:B------:R-:W-:Y:S01]  /*0620*/  IADD3 R21, PT, PT, R21, R0, RZ ;  /* 0x0000000015157210 */ /* 0x000fe20007ffe0ff */
[----:B------:R-:W2:Y:S04]  /*0630*/  LDG.E R5, desc[UR6][R12.64] ;  /* 0x000000060c057981 */ /* 0x000ea8000c1e1900 */
[----:B------:R-:W3:Y:S01]  /*0640*/  LDG.E R2, desc[UR6][R12.64+0x4] ;  /* 0x000004060c027981 */ /* 0x000ee2000c1e1900 */
[----:B------:R-:W-:-:S03]  /*0650*/  IMAD.WIDE.U32 R10, R21, 0x4, R10 ;  /* 0x00000004150a7825 */ /* 0x000fc600078e000a */
[----:B------:R-:W4:Y:S04]  /*0660*/  LDG.E R14, desc[UR6][R14.64] ;  /* 0x000000060e0e7981 */ /* 0x000f28000c1e1900 */
[----:B------:R-:W4:Y:S04]  /*0670*/  LDG.E R21, desc[UR6][R12.64+0x8] ;  /* 0x000008060c157981 */ /* 0x000f28000c1e1900 */
[----:B------:R-:W5:Y:S04]  /*0680*/  LDG.E R23, desc[UR6][R12.64+0xc] ;  /* 0x00000c060c177981 */ /* 0x000f68000c1e1900 */
[----:B------:R-:W5:Y:S01]  /*0690*/  LDG.E R10, desc[UR6][R10.64] ;  /* 0x000000060a0a7981 */ /* 0x000f62000c1e1900 */
[----:B------:R-:W-:Y:S01]  /*06a0*/  IADD3 R9, PT, PT, R9, 0x4, RZ ;  /* 0x0000000409097810 */ /* 0x000fe20007ffe0ff */
[----:B--2---:R-:W-:-:S04]  /*06b0*/  IMAD R5, R5, R16, R20 ;  /* 0x0000001005057224 */ /* 0x004fc800078e0214 */
[----:B---3--:R-:W-:-:S04]  /*06c0*/  IMAD R2, R2, R18, R5 ;  /* 0x0000001202027224 */ /* 0x008fc800078e0205 */
[----:B----4-:R-:W-:-:S04]  /*06d0*/  IMAD R2, R21, R14, R2 ;  /* 0x0000000e15027224 */ /* 0x010fc800078e0202 */
[----:B-----5:R-:W-:-:S07]  /*06e0*/  IMAD R20, R23, R10, R2 ;  /* 0x0000000a17147224 */ /* 0x020fce00078e0202 */
.L_x_3:
[----:B------:R-:W-:Y:S05]  /*06f0*/  @!P1 BRA `(.L_x_0) ;  /* 0x00000000006c9947 */ /* 0x000fea0003800000 */
[----:B------:R-:W0:Y:S01]  /*0700*/  LDC.64 R18, c[0x0][0x388] ;  /* 0x0000e200ff127b82 */ /* 0x000e220000000a00 */
[----:B------:R-:W-:Y:S02]  /*0710*/  ISETP.NE.AND P0, PT, R6, 0x1, PT ;  /* 0x000000010600780c */ /* 0x000fe40003f05270 */
[----:B------:R-:W-:-:S04]  /*0720*/  LOP3.LUT R2, R0, 0x1, RZ, 0xc0, !PT ;  /* 0x0000000100027812 */ /* 0x000fc800078ec0ff */
[----:B------:R-:W-:Y:S01]  /*0730*/  ISETP.NE.U32.AND P1, PT, R2, 0x1, PT ;  /* 0x000000010200780c */ /* 0x000fe20003f25070 */
[----:B------:R-:W1:Y:S06]  /*0740*/  LDC.64 R10, c[0x0][0x380] ;  /* 0x0000e000ff0a7b82 */ /* 0x000e6c0000000a00 */
[C---:B------:R-:W-:Y:S01]  /*0750*/  @P0 IMAD R17, R9.reuse, R0, R7 ;  /* 0x0000000009110224 */ /* 0x040fe200078e0207 */
[----:B------:R-:W-:Y:S01]  /*0760*/  @P0 IADD3 R5, PT, PT, R4, R9, RZ ;  /* 0x0000000904050210 */ /* 0x000fe20007ffe0ff */
[----:B------:R-:W2:Y:S01]  /*0770*/  LDC.64 R14, c[0x0][0x380] ;  /* 0x0000e000ff0e7b82 */ /* 0x000ea20000000a00 */
[----:B------:R-:W-:-:S02]  /*0780*/  @P0 IADD3 R9, PT, PT, R9, 0x2, RZ ;  /* 0x0000000209090810 */ /* 0x000fc40007ffe0ff */
[----:B------:R-:W-:-:S05]  /*0790*/  @P0 IADD3 R21, PT, PT, R17, R0, RZ ;  /* 0x0000000011150210 */ /* 0x000fca0007ffe0ff */
[----:B------:R-:W3:Y:S01]  /*07a0*/  LDC.64 R12, c[0x0][0x388] ;  /* 0x0000e200ff0c7b82 */ /* 0x000ee20000000a00 */
[----:B0-----:R-:W-:-:S04]  /*07b0*/  @P0 IMAD.WIDE.U32 R16, R17, 0x4, R18 ;  /* 0x0000000411100825 */ /* 0x001fc800078e0012 */
[----:B------:R-:W-:Y:S02]  /*07c0*/  @P0 IMAD.WIDE.U32 R18, R21, 0x4, R18 ;  /* 0x0000000415120825 */ /* 0x000fe400078e0012 */
[----:B------:R-:W4:Y:S02]  /*07d0*/  @P0 LDG.E R16, desc[UR6][R16.64] ;  /* 0x0000000610100981 */ /* 0x000f24000c1e1900 */
[----:B-1----:R-:W-:Y:S01]  /*07e0*/  @P0 IMAD.WIDE R10, R5, 0x4, R10 ;  /* 0x00000004050a0825 */ /* 0x002fe200078e020a */
[----:B------:R-:W-:Y:S01]  /*07f0*/  @!P1 IADD3 R5, PT, PT, R4, R9, RZ ;  /* 0x0000000904059210 */ /* 0x000fe20007ffe0ff */
[----:B------:R-:W5:Y:S02]  /*0800*/  @P0 LDG.E R18, desc[UR6][R18.64] ;  /* 0x0000000612120981 */ /* 0x000f64000c1e1900 */
[----:B------:R-:W-:Y:S02]  /*0810*/  @!P1 IMAD R9, R9, R0, R7 ;  /* 0x0000000009099224 */ /* 0x000fe400078e0207 */
[----:B------:R-:W4:Y:S01]  /*0820*/  @P0 LDG.E R21, desc[UR6][R10.64] ;  /* 0x000000060a150981 */ /* 0x000f22000c1e1900 */
[----:B--2---:R-:W-:-:S03]  /*0830*/  @!P1 IMAD.WIDE R14, R5, 0x4, R14 ;  /* 0x00000004050e9825 */ /* 0x004fc600078e020e */
[----:B------:R-:W5:Y:S04]  /*0840*/  @P0 LDG.E R2, desc[UR6][R10.64+0x4] ;  /* 0x000004060a020981 */ /* 0x000f68000c1e1900 */
[----:B------:R-:W2:Y:S01]  /*0850*/  @!P1 LDG.E R15, desc[UR6][R14.64] ;  /* 0x000000060e0f9981 */ /* 0x000ea2000c1e1900 */
[----:B---3--:R-:W-:-:S06]  /*0860*/  @!P1 IMAD.WIDE.U32 R12, R9, 0x4, R12 ;  /* 0x00000004090c9825 */ /* 0x008fcc00078e000c */
[----:B------:R-:W2:Y:S01]  /*0870*/  @!P1 LDG.E R12, desc[UR6][R12.64] ;  /* 0x000000060c0c9981 */ /* 0x000ea2000c1e1900 */
[----:B----4-:R-:W-:-:S04]  /*0880*/  @P0 IMAD R21, R21, R16, R20 ;  /* 0x0000001015150224 */ /* 0x010fc800078e0214 */
[----:B-----5:R-:W-:-:S04]  /*0890*/  @P0 IMAD R20, R2, R18, R21 ;  /* 0x0000001202140224 */ /* 0x020fc800078e0215 */
[----:B--2---:R-:W-:-:S07]  /*08a0*/  @!P1 IMAD R20, R15, R12, R20 ;  /* 0x0000000c0f149224 */ /* 0x004fce00078e0214 */
.L_x_0:
[----:B------:R-:W0:Y:S01]  /*08b0*/  LDC.64 R4, c[0x0][0x390] ;  /* 0x0000e400ff047b82 */ /* 0x000e220000000a00 */
[----:B------:R-:W-:-:S04]  /*08c0*/  IMAD R3, R3, R0, R7 ;  /* 0x0000000003037224 */ /* 0x000fc800078e0207 */
[----:B0-----:R-:W-:-:S05]  /*08d0*/  IMAD.WIDE R2, R3, 0x4, R4 ;  /* 0x0000000403027825 */ /* 0x001fca00078e0204 */
[----:B------:R-:W-:Y:S01]  /*08e0*/  STG.E desc[UR6][R2.64], R20 ;  /* 0x0000001402007986 */ /* 0x000fe2000c101906 */
[----:B------:R-:W-:Y:S05]  /*08f0*/  EXIT ;  /* 0x000000000000794d */ /* 0x000fea0003800000 */
.L_x_4:
[----:B------:R-:W-:-:S00]  /*0900*/  BRA `(.L_x_4) ;  /* 0xfffffffc00fc7947 */ /* 0x000fc0000383ffff */
[----:B------:R-:W-:-:S00]  /*0910*/  NOP ;  /* 0x0000000000007918 */ /* 0x000fc00000000000 */
        /* <DEDUP_REMOVED lines=14> */
.L_x_5:


//--------------------- .nv.shared.reserved.0     --------------------------
	.section	.nv.shared.reserved.0,"aw",@nobits
	.weak		__nv_reservedSMEM_offset_0_alias
	.size		__nv_reservedSMEM_offset_0_alias, 0, 64
	.other		__nv_reservedSMEM_offset_0_alias,@"STO_CUDA_RESERVED_SHARED STV_DEFAULT"
__nv_reservedSMEM_offset_0_alias:
	.zero		0
	.zero		64


//--------------------- .nv.constant0._Z9MatrixMutPiS_S_i --------------------------
	.section	.nv.constant0._Z9MatrixMutPiS_S_i,"a",@progbits
	.sectionflags	@""
	.align	4
.nv.constant0._Z9MatrixMutPiS_S_i:
	.zero		924


//--------------------- SYMBOLS --------------------------

	.type		.nv.reservedSmem.offset0,@object
	.size		.nv.reservedSmem.offset0,0x4
